//
// Generated by NVIDIA NVVM Compiler
//
// Compiler Build ID: CL-36424714
// Cuda compilation tools, release 13.0, V13.0.88
// Based on NVVM 20.0.0
//

.version 9.0
.target sm_100
.address_size 64

	// .globl	_Z11matmul_wmmaPf
// _ZZ11matmul_wmmaPfE1A has been demoted
// _ZZ11matmul_wmmaPfE1B has been demoted

.visible .entry _Z11matmul_wmmaPf(
	.param .u64 .ptr .align 1 _Z11matmul_wmmaPf_param_0
)
{
	.reg .pred 	%p<2>;
	.reg .b16 	%rs<3>;
	.reg .b32 	%r<26>;
	.reg .b32 	%f<10>;
	.reg .b64 	%rd<7>;
	// demoted variable
	.shared .align 2 .b8 _ZZ11matmul_wmmaPfE1A[512];
	// demoted variable
	.shared .align 2 .b8 _ZZ11matmul_wmmaPfE1B[512];
	ld.param.u64 	%rd1, [_Z11matmul_wmmaPf_param_0];
	mov.u32 	%r1, %tid.x;
	mov.u32 	%r2, %tid.y;
	or.b32  	%r3, %r1, %r2;
	and.b32  	%r4, %r3, 1008;
	setp.ne.s32 	%p1, %r4, 0;
	@%p1 bra 	$L__BB0_2;
	add.s32 	%r5, %r1, %r2;
	// begin inline asm
	cvt.rn.bf16.u32 %rs1, %r5;
	// end inline asm
	shl.b32 	%r7, %r1, 5;
	mov.u32 	%r8, _ZZ11matmul_wmmaPfE1A;
	add.s32 	%r9, %r8, %r7;
	shl.b32 	%r10, %r2, 1;
	add.s32 	%r11, %r9, %r10;
	st.shared.u16 	[%r11], %rs1;
	mul.lo.s32 	%r6, %r5, 10;
	// begin inline asm
	cvt.rn.bf16.u32 %rs2, %r6;
	// end inline asm
	mov.u32 	%r12, _ZZ11matmul_wmmaPfE1B;
	add.s32 	%r13, %r12, %r7;
	add.s32 	%r14, %r13, %r10;
	st.shared.u16 	[%r14], %rs2;
$L__BB0_2:
	cvta.to.global.u64 	%rd2, %rd1;
	mov.u32 	%r15, _ZZ11matmul_wmmaPfE1A;
	cvt.u64.u32 	%rd3, %r15;
	cvta.shared.u64 	%rd4, %rd3;
	mov.b32 	%r16, 16;
	wmma.load.a.sync.aligned.row.m16n16k16.bf16 	{%r17, %r18, %r19, %r20}, [%rd4], %r16;
	mov.u32 	%r21, _ZZ11matmul_wmmaPfE1B;
	cvt.u64.u32 	%rd5, %r21;
	cvta.shared.u64 	%rd6, %rd5;
	wmma.load.b.sync.aligned.col.m16n16k16.bf16 	{%r22, %r23, %r24, %r25}, [%rd6], %r16;
	mov.f32 	%f1, 0f00000000;
	wmma.mma.sync.aligned.row.col.m16n16k16.f32.bf16.bf16.f32 {%f2, %f3, %f4, %f5, %f6, %f7, %f8, %f9}, {%r17, %r18, %r19, %r20}, {%r22, %r23, %r24, %r25}, {%f1, %f1, %f1, %f1, %f1, %f1, %f1, %f1};
	wmma.store.d.sync.aligned.row.m16n16k16.global.f32 	[%rd2], {%f2, %f3, %f4, %f5, %f6, %f7, %f8, %f9}, %r16;
	ret;

}


// ===== COMPILED SASS (sm_100) =====

	.target	sm_100

	.elftype	@"ET_EXEC"


//--------------------- .note.nv.tkinfo           --------------------------
	.section	.note.nv.tkinfo,"",@"SHT_NOTE"
	.sectionflags	@"SHF_NOTE_NV_TKINFO"
	.tkinfo
        /*0018*/ 	.word	0x00000002
        /*0030*/ 	.string	""
        /*0030*/ 	.string	"ptxas"
        /*0030*/ 	.string	"Cuda compilation tools, release 13.0, V13.0.88"
        /*0030*/ 	.string	"Build cuda_13.0.r13.0/compiler.36424714_0"
        /*0030*/ 	.string	"-arch sm_100 -m 64 "



//--------------------- .note.nv.cuinfo           --------------------------
	.section	.note.nv.cuinfo,"",@"SHT_NOTE"
	.sectionflags	@"SHF_NOTE_NV_CUINFO"
        /*0018*/ 	.short	0x0002
        /*001a*/ 	.short	0x0064
        /*001c*/ 	.short	0x0082
	.zero		2


//--------------------- .nv.info                  --------------------------
	.section	.nv.info,"",@"SHT_CUDA_INFO"
	.align	4


	//----- nvinfo : EIATTR_REGCOUNT
	.align		4
        /*0000*/ 	.byte	0x04, 0x2f
        /*0002*/ 	.short	(.L_1 - .L_0)
	.align		4
.L_0:
        /*0004*/ 	.word	index@(_Z11matmul_wmmaPf)
        /*0008*/ 	.word	0x00000016


	//----- nvinfo : EIATTR_FRAME_SIZE
	.align		4
.L_1:
        /*000c*/ 	.byte	0x04, 0x11
        /*000e*/ 	.short	(.L_3 - .L_2)
	.align		4
.L_2:
        /*0010*/ 	.word	index@(_Z11matmul_wmmaPf)
        /*0014*/ 	.word	0x00000000


	//----- nvinfo : EIATTR_MIN_STACK_SIZE
	.align		4
.L_3:
        /*0018*/ 	.byte	0x04, 0x12
        /*001a*/ 	.short	(.L_5 - .L_4)
	.align		4
.L_4:
        /*001c*/ 	.word	index@(_Z11matmul_wmmaPf)
        /*0020*/ 	.word	0x00000000
.L_5:


//--------------------- .nv.compat                --------------------------
	.section	.nv.compat,"",@"SHT_CUDA_COMPAT_INFO"
	.align	4
        /*0000*/ 	.byte	0x02, 0x09, 0x00, 0x00, 0x02, 0x02, 0x01, 0x00, 0x02, 0x05, 0x05, 0x00, 0x03, 0x07, 0x01, 0x01
        /*0010*/ 	.byte	0x02, 0x03, 0x00, 0x00, 0x02, 0x06, 0x01, 0x00, 0x04, 0x0b, 0x08, 0x00, 0x09, 0x00, 0x00, 0x00
        /*0020*/ 	.byte	0x00, 0x00, 0x00, 0x00


//--------------------- .nv.info._Z11matmul_wmmaPf --------------------------
	.section	.nv.info._Z11matmul_wmmaPf,"",@"SHT_CUDA_INFO"
	.sectionflags	@""
	.align	4


	//----- nvinfo : EIATTR_CUDA_API_VERSION
	.align		4
        /*0000*/ 	.byte	0x04, 0x37
        /*0002*/ 	.short	(.L_7 - .L_6)
.L_6:
        /*0004*/ 	.word	0x00000082


	//----- nvinfo : EIATTR_KPARAM_INFO
	.align		4
.L_7:
        /*0008*/ 	.byte	0x04, 0x17
        /*000a*/ 	.short	(.L_9 - .L_8)
.L_8:
        /*000c*/ 	.word	0x00000000
        /*0010*/ 	.short	0x0000
        /*0012*/ 	.short	0x0000
        /*0014*/ 	.byte	0x00, 0xf5, 0x21, 0x00


	//----- nvinfo : EIATTR_SPARSE_MMA_MASK
	.align		4
.L_9:
        /*0018*/ 	.byte	0x03, 0x50
        /*001a*/ 	.short	0x0000


	//----- nvinfo : EIATTR_WMMA_USED
	.align		4
        /*001c*/ 	.byte	0x01, 0x2b
	.zero		2


	//----- nvinfo : EIATTR_MAXREG_COUNT
	.align		4
        /*0020*/ 	.byte	0x03, 0x1b
        /*0022*/ 	.short	0x00ff


	//----- nvinfo : EIATTR_MERCURY_ISA_VERSION
	.align		4
        /*0024*/ 	.byte	0x03, 0x5f
        /*0026*/ 	.short	0x0101


	//----- nvinfo : EIATTR_VRC_CTA_INIT_COUNT
	.align		4
        /*0028*/ 	.byte	0x02, 0x4a
	.zero		1
	.zero		1


	//----- nvinfo : EIATTR_EXIT_INSTR_OFFSETS
	.align		4
        /*002c*/ 	.byte	0x04, 0x1c
        /*002e*/ 	.short	(.L_11 - .L_10)


	//   ....[0]....
.L_10:
        /*0030*/ 	.word	0x000003b0


	//----- nvinfo : EIATTR_CRS_STACK_SIZE
	.align		4
.L_11:
        /*0034*/ 	.byte	0x04, 0x1e
        /*0036*/ 	.short	(.L_13 - .L_12)
.L_12:
        /*0038*/ 	.word	0x00000000


	//----- nvinfo : EIATTR_CBANK_PARAM_SIZE
	.align		4
.L_13:
        /*003c*/ 	.byte	0x03, 0x19
        /*003e*/ 	.short	0x0008


	//----- nvinfo : EIATTR_PARAM_CBANK
	.align		4
        /*0040*/ 	.byte	0x04, 0x0a
        /*0042*/ 	.short	(.L_15 - .L_14)
	.align		4
.L_14:
        /*0044*/ 	.word	index@(.nv.constant0._Z11matmul_wmmaPf)
        /*0048*/ 	.short	0x0380
        /*004a*/ 	.short	0x0008


	//----- nvinfo : EIATTR_SW_WAR
	.align		4
.L_15:
        /*004c*/ 	.byte	0x04, 0x36
        /*004e*/ 	.short	(.L_17 - .L_16)
.L_16:
        /*0050*/ 	.word	0x00000008
.L_17:


//--------------------- .nv.callgraph             --------------------------
	.section	.nv.callgraph,"",@"SHT_CUDA_CALLGRAPH"
	.align	4
	.sectionentsize	8
	.align		4
        /*0000*/ 	.word	0x00000000
	.align		4
        /*0004*/ 	.word	0xffffffff
	.align		4
        /*0008*/ 	.word	0x00000000
	.align		4
        /*000c*/ 	.word	0xfffffffe
	.align		4
        /*0010*/ 	.word	0x00000000
	.align		4
        /*0014*/ 	.word	0xfffffffd
	.align		4
        /*0018*/ 	.word	0x00000000
	.align		4
        /*001c*/ 	.word	0xfffffffc


//--------------------- .text._Z11matmul_wmmaPf   --------------------------
	.section	.text._Z11matmul_wmmaPf,"ax",@progbits
	.align	128
        .global         _Z11matmul_wmmaPf
        .type           _Z11matmul_wmmaPf,@function
        .size           _Z11matmul_wmmaPf,(.L_x_3 - _Z11matmul_wmmaPf)
        .other          _Z11matmul_wmmaPf,@"STO_CUDA_ENTRY STV_DEFAULT"
_Z11matmul_wmmaPf:
.text._Z11matmul_wmmaPf:
[----:B------:R-:W-:Y:S01]  /*0000*/  LDC R1, c[0x0][0x37c] ;  /* 0x0000df00ff017b82 */ /* 0x000fe20000000800 */
[----:B------:R-:W0:Y:S01]  /*0010*/  S2R R5, SR_TID.X ;  /* 0x0000000000057919 */ /* 0x000e220000002100 */
[----:B------:R-:W-:Y:S01]  /*0020*/  BSSY.RECONVERGENT B0, `(.L_x_0) ;  /* 0x0000014000007945 */ /* 0x000fe20003800200 */
[----:B------:R-:W0:Y:S01]  /*0030*/  S2R R6, SR_TID.Y ;  /* 0x0000000000067919 */ /* 0x000e220000002200 */
[----:B------:R-:W1:Y:S01]  /*0040*/  S2R R7, SR_LANEID ;  /* 0x0000000000077919 */ /* 0x000e620000000000 */
[----:B0-----:R-:W-:-:S13]  /*0050*/  LOP3.LUT P0, RZ, R5, 0x3f0, R6, 0xc8, !PT ;  /* 0x000003f005ff7812 */ /* 0x001fda000780c806 */
[----:B-1----:R-:W-:Y:S05]  /*0060*/  @P0 BRA `(.L_x_1) ;  /* 0x00000000003c0947 */ /* 0x002fea0003800000 */
[----:B------:R-:W0:Y:S01]  /*0070*/  S2UR UR6, SR_CgaCtaId ;  /* 0x00000000000679c3 */ /* 0x000e220000008800 */
[----:B------:R-:W-:Y:S01]  /*0080*/  IMAD.IADD R0, R5, 0x1, R6 ;  /* 0x0000000105007824 */ /* 0x000fe200078e0206 */
[----:B------:R-:W-:Y:S02]  /*0090*/  UMOV UR4, 0x400 ;  /* 0x0000040000047882 */ /* 0x000fe40000000000 */
[----:B------:R-:W-:Y:S01]  /*00a0*/  UIADD3 UR5, UPT, UPT, UR4, 0x200, URZ ;  /* 0x0000020004057890 */ /* 0x000fe2000fffe0ff */
[----:B------:R-:W-:Y:S01]  /*00b0*/  IMAD R4, R0, 0xa, RZ ;  /* 0x0000000a00047824 */ /* 0x000fe200078e02ff */
[----:B------:R-:W1:Y:S08]  /*00c0*/  I2F.BF16.U32 R2, R0 ;  /* 0x0000000000027306 */ /* 0x000e700000202000 */
[----:B------:R-:W2:Y:S01]  /*00d0*/  I2F.BF16.U32 R4, R4 ;  /* 0x0000000400047306 */ /* 0x000ea20000202000 */
[----:B0-----:R-:W-:-:S02]  /*00e0*/  ULEA UR4, UR6, UR4, 0x18 ;  /* 0x0000000406047291 */ /* 0x001fc4000f8ec0ff */
[----:B------:R-:W-:-:S04]  /*00f0*/  ULEA UR5, UR6, UR5, 0x18 ;  /* 0x0000000506057291 */ /* 0x000fc8000f8ec0ff */
[C---:B------:R-:W-:Y:S02]  /*0100*/  LEA R3, R5.reuse, UR4, 0x5 ;  /* 0x0000000405037c11 */ /* 0x040fe4000f8e28ff */
[----:B------:R-:W-:-:S03]  /*0110*/  LEA R5, R5, UR5, 0x5 ;  /* 0x0000000505057c11 */ /* 0x000fc6000f8e28ff */
[C---:B------:R-:W-:Y:S02]  /*0120*/  IMAD R3, R6.reuse, 0x2, R3 ;  /* 0x0000000206037824 */ /* 0x040fe400078e0203 */
[----:B------:R-:W-:-:S03]  /*0130*/  IMAD R5, R6, 0x2, R5 ;  /* 0x0000000206057824 */ /* 0x000fc600078e0205 */
[----:B-1----:R0:W-:Y:S04]  /*0140*/  STS.U16 [R3], R2 ;  /* 0x0000000203007388 */ /* 0x0021e80000000400 */
[----:B--2---:R0:W-:Y:S02]  /*0150*/  STS.U16 [R5], R4 ;  /* 0x0000000405007388 */ /* 0x0041e40000000400 */
.L_x_1:
[----:B------:R-:W-:Y:S05]  /*0160*/  BSYNC.RECONVERGENT B0 ;  /* 0x0000000000007941 */ /* 0x000fea0003800200 */
.L_x_0:
[----:B------:R-:W1:Y:S01]  /*0170*/  S2UR UR5, SR_CgaCtaId ;  /* 0x00000000000579c3 */ /* 0x000e620000008800 */
[----:B------:R-:W-:Y:S01]  /*0180*/  UMOV UR4, 0x400 ;  /* 0x0000040000047882 */ /* 0x000fe20000000000 */
[----:B0-----:R-:W-:Y:S01]  /*0190*/  LOP3.LUT R2, R7, 0x3, RZ, 0xc0, !PT ;  /* 0x0000000307027812 */ /* 0x001fe200078ec0ff */
[----:B------:R-:W-:Y:S01]  /*01a0*/  IMAD.MOV.U32 R3, RZ, RZ, RZ ;  /* 0x000000ffff037224 */ /* 0x000fe200078e00ff */
[----:B------:R-:W-:Y:S01]  /*01b0*/  SHF.R.U32.HI R5, RZ, 0x2, R7 ;  /* 0x00000002ff057819 */ /* 0x000fe20000011607 */
[----:B------:R-:W0:Y:S03]  /*01c0*/  LDCU.64 UR10, c[0x0][0x358] ;  /* 0x00006b00ff0a77ac */ /* 0x000e260008000a00 */
[----:B------:R-:W2:Y:S01]  /*01d0*/  S2UR UR8, SR_SWINHI ;  /* 0x00000000000879c3 */ /* 0x000ea20000002f00 */
[----:B------:R-:W-:Y:S01]  /*01e0*/  IMAD.WIDE.U32 R2, R5, 0x8, R2 ;  /* 0x0000000805027825 */ /* 0x000fe200078e0002 */
[----:B-1----:R-:W-:-:S02]  /*01f0*/  ULEA UR6, UR5, UR4, 0x18 ;  /* 0x0000000405067291 */ /* 0x002fc4000f8ec0ff */
[----:B------:R-:W-:-:S04]  /*0200*/  UIADD3 UR4, UPT, UPT, UR4, 0x200, URZ ;  /* 0x0000020004047890 */ /* 0x000fc8000fffe0ff */
[----:B------:R-:W-:-:S03]  /*0210*/  ULEA UR7, UR5, UR4, 0x18 ;  /* 0x0000000405077291 */ /* 0x000fc6000f8ec0ff */
[----:B------:R-:W-:Y:S01]  /*0220*/  UMOV UR4, UR6 ;  /* 0x0000000600047c82 */ /* 0x000fe20008000000 */
[----:B--2---:R-:W-:Y:S01]  /*0230*/  UMOV UR5, UR8 ;  /* 0x0000000800057c82 */ /* 0x004fe20008000000 */
[C---:B------:R-:W-:Y:S02]  /*0240*/  LEA R8, P0, R2.reuse, UR4, 0x2 ;  /* 0x0000000402087c11 */ /* 0x040fe4000f8010ff */
[----:B------:R-:W-:Y:S01]  /*0250*/  UMOV UR6, UR7 ;  /* 0x0000000700067c82 */ /* 0x000fe20008000000 */
[----:B------:R-:W-:Y:S01]  /*0260*/  UMOV UR7, UR8 ;  /* 0x0000000800077c82 */ /* 0x000fe20008000000 */
[C---:B------:R-:W-:Y:S01]  /*0270*/  LEA.HI.X R9, R2.reuse, UR5, R3, 0x2, P0 ;  /* 0x0000000502097c11 */ /* 0x040fe200080f1403 */
[----:B------:R-:W1:Y:S01]  /*0280*/  LDCU.64 UR4, c[0x0][0x380] ;  /* 0x00007000ff0477ac */ /* 0x000e620008000a00 */
[----:B------:R-:W-:-:S03]  /*0290*/  LEA R10, P0, R2, UR6, 0x2 ;  /* 0x00000006020a7c11 */ /* 0x000fc6000f8010ff */
[----:B0-----:R-:W2:Y:S01]  /*02a0*/  LD.E R4, desc[UR10][R8.64] ;  /* 0x0000000a08047980 */ /* 0x001ea2000c101900 */
[----:B------:R-:W-:-:S03]  /*02b0*/  LEA.HI.X R11, R2, UR7, R3, 0x2, P0 ;  /* 0x00000007020b7c11 */ /* 0x000fc600080f1403 */
[----:B------:R-:W2:Y:S04]  /*02c0*/  LD.E R5, desc[UR10][R8.64+0x100] ;  /* 0x0001000a08057980 */ /* 0x000ea8000c101900 */
[----:B------:R-:W2:Y:S04]  /*02d0*/  LD.E R6, desc[UR10][R8.64+0x10] ;  /* 0x0000100a08067980 */ /* 0x000ea8000c101900 */
[----:B------:R-:W2:Y:S04]  /*02e0*/  LD.E R7, desc[UR10][R8.64+0x110] ;  /* 0x0001100a08077980 */ /* 0x000ea8000c101900 */
[----:B------:R-:W2:Y:S04]  /*02f0*/  LD.E R12, desc[UR10][R10.64] ;  /* 0x0000000a0a0c7980 */ /* 0x000ea8000c101900 */
[----:B------:R-:W2:Y:S04]  /*0300*/  LD.E R13, desc[UR10][R10.64+0x10] ;  /* 0x0000100a0a0d7980 */ /* 0x000ea8000c101900 */
[----:B------:R-:W3:Y:S04]  /*0310*/  LD.E R14, desc[UR10][R10.64+0x100] ;  /* 0x0001000a0a0e7980 */ /* 0x000ee8000c101900 */
[----:B------:R-:W3:Y:S01]  /*0320*/  LD.E R15, desc[UR10][R10.64+0x110] ;  /* 0x0001100a0a0f7980 */ /* 0x000ee2000c101900 */
[C---:B--2---:R-:W-:Y:S08]  /*0330*/  HMMA.16816.F32.BF16 R16, R4.reuse, R12, RZ ;  /* 0x0000000c0410723c */ /* 0x044ff000000418ff */
[----:B---3--:R-:W-:Y:S01]  /*0340*/  HMMA.16816.F32.BF16 R12, R4, R14, RZ ;  /* 0x0000000e040c723c */ /* 0x008fe200000418ff */
[----:B-1----:R-:W-:-:S04]  /*0350*/  LEA R4, P0, R2, UR4, 0x3 ;  /* 0x0000000402047c11 */ /* 0x002fc8000f8018ff */
[----:B------:R-:W-:-:S06]  /*0360*/  LEA.HI.X R5, R2, UR5, R3, 0x3, P0 ;  /* 0x0000000502057c11 */ /* 0x000fcc00080f1c03 */
[----:B------:R-:W-:Y:S04]  /*0370*/  STG.E.64 desc[UR10][R4.64], R16 ;  /* 0x0000001004007986 */ /* 0x000fe8000c101b0a */
[----:B------:R-:W-:Y:S04]  /*0380*/  STG.E.64 desc[UR10][R4.64+0x200], R18 ;  /* 0x0002001204007986 */ /* 0x000fe8000c101b0a */
[----:B------:R-:W-:Y:S04]  /*0390*/  STG.E.64 desc[UR10][R4.64+0x20], R12 ;  /* 0x0000200c04007986 */ /* 0x000fe8000c101b0a */
[----:B------:R-:W-:Y:S01]  /*03a0*/  STG.E.64 desc[UR10][R4.64+0x220], R14 ;  /* 0x0002200e04007986 */ /* 0x000fe2000c101b0a */
[----:B------:R-:W-:Y:S05]  /*03b0*/  EXIT ;  /* 0x000000000000794d */ /* 0x000fea0003800000 */
.L_x_2:
[----:B------:R-:W-:-:S00]  /*03c0*/  BRA `(.L_x_2) ;  /* 0xfffffffc00fc7947 */ /* 0x000fc0000383ffff */
[----:B------:R-:W-:-:S00]  /*03d0*/  NOP ;  /* 0x0000000000007918 */ /* 0x000fc00000000000 */
        /* <DEDUP_REMOVED lines=10> */
.L_x_3:


//--------------------- .nv.shared._Z11matmul_wmmaPf --------------------------
	.section	.nv.shared._Z11matmul_wmmaPf,"aw",@nobits
	.sectionflags	@""
	.align	2
.nv.shared._Z11matmul_wmmaPf:
	.zero		2048


//--------------------- .nv.shared.reserved.0     --------------------------
	.section	.nv.shared.reserved.0,"aw",@nobits
	.weak		__nv_reservedSMEM_offset_0_alias
	.size		__nv_reservedSMEM_offset_0_alias, 0, 64
	.other		__nv_reservedSMEM_offset_0_alias,@"STO_CUDA_RESERVED_SHARED STV_DEFAULT"
__nv_reservedSMEM_offset_0_alias:
	.zero		0
	.zero		64


//--------------------- .nv.constant0._Z11matmul_wmmaPf --------------------------
	.section	.nv.constant0._Z11matmul_wmmaPf,"a",@progbits
	.sectionflags	@""
	.align	4
.nv.constant0._Z11matmul_wmmaPf:
	.zero		904


//--------------------- SYMBOLS --------------------------

	.type		.nv.reservedSmem.offset0,@object
	.size		.nv.reservedSmem.offset0,0x4
	.type		.nv.reservedSmem.cap,@object
	.size		.nv.reservedSmem.cap,0x4
